	.headerflags	@"EF_CUDA_TEXMODE_UNIFIED EF_CUDA_64BIT_ADDRESS EF_CUDA_ACCELERATORS EF_CUDA_SM90 EF_CUDA_VIRTUAL_SM(EF_CUDA_SM90)"
	.elftype	@"ET_EXEC"


//--------------------- .nv.info                  --------------------------
	.section	.nv.info,"",@"SHT_CUDA_INFO"
	.align	4


	//----- nvinfo : EIATTR_REGCOUNT
	.align		4
        /*0000*/ 	.byte	0x04, 0x2f
        /*0002*/ 	.short	(.L_3 - .L_2)
	.align		4
.L_2:
        /*0004*/ 	.word	index@(triton_poi_fused__native_batch_norm_legit_no_training_19)
        /*0008*/ 	.word	0x00000012


	//----- nvinfo : EIATTR_MIN_STACK_SIZE
	.align		4
.L_3:
        /*000c*/ 	.byte	0x04, 0x12
        /*000e*/ 	.short	(.L_5 - .L_4)
	.align		4
.L_4:
        /*0010*/ 	.word	index@(triton_poi_fused__native_batch_norm_legit_no_training_19)
        /*0014*/ 	.word	0x00000000


	//----- nvinfo : EIATTR_FRAME_SIZE
	.align		4
.L_5:
        /*0018*/ 	.byte	0x04, 0x11
        /*001a*/ 	.short	(.L_7 - .L_6)
	.align		4
.L_6:
        /*001c*/ 	.word	index@(triton_poi_fused__native_batch_norm_legit_no_training_19)
        /*0020*/ 	.word	0x00000000


	//----- nvinfo : EIATTR_MIN_STACK_SIZE
	.align		4
.L_7:
        /*0024*/ 	.byte	0x04, 0x12
        /*0026*/ 	.short	(.L_9 - .L_8)
	.align		4
.L_8:
        /*0028*/ 	.word	index@(triton_poi_fused__native_batch_norm_legit_no_training_19)
        /*002c*/ 	.word	0x00000000
.L_9:


//--------------------- .nv.info.triton_poi_fused__native_batch_norm_legit_no_training_19 --------------------------
	.section	.nv.info.triton_poi_fused__native_batch_norm_legit_no_training_19,"",@"SHT_CUDA_INFO"
	.sectionflags	@""
	.align	4


	//----- nvinfo : EIATTR_CUDA_API_VERSION
	.align		4
        /*0000*/ 	.byte	0x04, 0x37
        /*0002*/ 	.short	(.L_11 - .L_10)
.L_10:
        /*0004*/ 	.word	0x0000007c


	//----- nvinfo : EIATTR_KPARAM_INFO
	.align		4
.L_11:
        /*0008*/ 	.byte	0x04, 0x17
        /*000a*/ 	.short	(.L_13 - .L_12)
.L_12:
        /*000c*/ 	.word	0x00000000
        /*0010*/ 	.short	0x0006
        /*0012*/ 	.short	0x0030
        /*0014*/ 	.byte	0x00, 0xf0, 0x11, 0x00


	//----- nvinfo : EIATTR_KPARAM_INFO
	.align		4
.L_13:
        /*0018*/ 	.byte	0x04, 0x17
        /*001a*/ 	.short	(.L_15 - .L_14)
.L_14:
        /*001c*/ 	.word	0x00000000
        /*0020*/ 	.short	0x0005
        /*0022*/ 	.short	0x0028
        /*0024*/ 	.byte	0x00, 0xf4, 0x21, 0x00


	//----- nvinfo : EIATTR_KPARAM_INFO
	.align		4
.L_15:
        /*0028*/ 	.byte	0x04, 0x17
        /*002a*/ 	.short	(.L_17 - .L_16)
.L_16:
        /*002c*/ 	.word	0x00000000
        /*0030*/ 	.short	0x0004
        /*0032*/ 	.short	0x0020
        /*0034*/ 	.byte	0x00, 0xf4, 0x21, 0x00


	//----- nvinfo : EIATTR_KPARAM_INFO
	.align		4
.L_17:
        /*0038*/ 	.byte	0x04, 0x17
        /*003a*/ 	.short	(.L_19 - .L_18)
.L_18:
        /*003c*/ 	.word	0x00000000
        /*0040*/ 	.short	0x0003
        /*0042*/ 	.short	0x0018
        /*0044*/ 	.byte	0x00, 0xf4, 0x21, 0x00


	//----- nvinfo : EIATTR_KPARAM_INFO
	.align		4
.L_19:
        /*0048*/ 	.byte	0x04, 0x17
        /*004a*/ 	.short	(.L_21 - .L_20)
.L_20:
        /*004c*/ 	.word	0x00000000
        /*0050*/ 	.short	0x0002
        /*0052*/ 	.short	0x0010
        /*0054*/ 	.byte	0x00, 0xf4, 0x21, 0x00


	//----- nvinfo : EIATTR_KPARAM_INFO
	.align		4
.L_21:
        /*0058*/ 	.byte	0x04, 0x17
        /*005a*/ 	.short	(.L_23 - .L_22)
.L_22:
        /*005c*/ 	.word	0x00000000
        /*0060*/ 	.short	0x0001
        /*0062*/ 	.short	0x0008
        /*0064*/ 	.byte	0x00, 0xf4, 0x21, 0x00


	//----- nvinfo : EIATTR_KPARAM_INFO
	.align		4
.L_23:
        /*0068*/ 	.byte	0x04, 0x17
        /*006a*/ 	.short	(.L_25 - .L_24)
.L_24:
        /*006c*/ 	.word	0x00000000
        /*0070*/ 	.short	0x0000
        /*0072*/ 	.short	0x0000
        /*0074*/ 	.byte	0x00, 0xf4, 0x21, 0x00


	//----- nvinfo : EIATTR_SPARSE_MMA_MASK
	.align		4
.L_25:
        /*0078*/ 	.byte	0x03, 0x50
        /*007a*/ 	.short	0x0000


	//----- nvinfo : EIATTR_MAXREG_COUNT
	.align		4
        /*007c*/ 	.byte	0x03, 0x1b
        /*007e*/ 	.short	0x00ff


	//----- nvinfo : EIATTR_EXIT_INSTR_OFFSETS
	.align		4
        /*0080*/ 	.byte	0x04, 0x1c
        /*0082*/ 	.short	(.L_27 - .L_26)


	//   ....[0]....
.L_26:
        /*0084*/ 	.word	0x00000390


	//----- nvinfo : EIATTR_REQNTID
	.align		4
.L_27:
        /*0088*/ 	.byte	0x04, 0x10
        /*008a*/ 	.short	(.L_29 - .L_28)
.L_28:
        /*008c*/ 	.word	0x00000080
        /*0090*/ 	.word	0x00000001
        /*0094*/ 	.word	0x00000001


	//----- nvinfo : EIATTR_CBANK_PARAM_SIZE
	.align		4
.L_29:
        /*0098*/ 	.byte	0x03, 0x19
        /*009a*/ 	.short	0x0034


	//----- nvinfo : EIATTR_PARAM_CBANK
	.align		4
        /*009c*/ 	.byte	0x04, 0x0a
        /*009e*/ 	.short	(.L_31 - .L_30)
	.align		4
.L_30:
        /*00a0*/ 	.word	index@(.nv.constant0.triton_poi_fused__native_batch_norm_legit_no_training_19)
        /*00a4*/ 	.short	0x0210
        /*00a6*/ 	.short	0x0034


	//----- nvinfo : EIATTR_SW_WAR
	.align		4
.L_31:
        /*00a8*/ 	.byte	0x04, 0x36
        /*00aa*/ 	.short	(.L_33 - .L_32)
.L_32:
        /*00ac*/ 	.word	0x00000008
.L_33:


//--------------------- .nv.callgraph             --------------------------
	.section	.nv.callgraph,"",@"SHT_CUDA_CALLGRAPH"
	.align	4
	.sectionentsize	8
	.align		4
        /*0000*/ 	.word	0x00000000
	.align		4
        /*0004*/ 	.word	0xffffffff
	.align		4
        /*0008*/ 	.word	0x00000000
	.align		4
        /*000c*/ 	.word	0xfffffffe
	.align		4
        /*0010*/ 	.word	0x00000000
	.align		4
        /*0014*/ 	.word	0xfffffffd
	.align		4
        /*0018*/ 	.word	0x00000000
	.align		4
        /*001c*/ 	.word	0xfffffffc


//--------------------- .nv.constant4             --------------------------
	.section	.nv.constant4,"a",@progbits
	.align	8
	.align		8
.nv.constant4:
        /*0000*/ 	.dword	_$_str
	.align		8
        /*0008*/ 	.dword	_$_str_$_2


//--------------------- .text.triton_poi_fused__native_batch_norm_legit_no_training_19 --------------------------
	.section	.text.triton_poi_fused__native_batch_norm_legit_no_training_19,"ax",@progbits
	.align	128
        .global         triton_poi_fused__native_batch_norm_legit_no_training_19
        .type           triton_poi_fused__native_batch_norm_legit_no_training_19,@function
        .size           triton_poi_fused__native_batch_norm_legit_no_training_19,(.L_x_1 - triton_poi_fused__native_batch_norm_legit_no_training_19)
        .other          triton_poi_fused__native_batch_norm_legit_no_training_19,@"STO_CUDA_ENTRY STV_DEFAULT"
triton_poi_fused__native_batch_norm_legit_no_training_19:
.text.triton_poi_fused__native_batch_norm_legit_no_training_19:
[----:B------:R-:W-:Y:S01]  /*0000*/  LDC R1, c[0x0][0x28] ;  /* 0x00000a00ff017b82 */ /* 0x000fe20000000800 */
[----:B------:R-:W1:Y:S07]  /*0010*/  S2R R0, SR_TID.X ;  /* 0x0000000000007919 */ /* 0x000e6e0000002100 */
[----:B------:R-:W2:Y:S01]  /*0020*/  LDC.64 R2, c[0x0][0x220] ;  /* 0x00008800ff027b82 */ /* 0x000ea20000000a00 */
[----:B------:R-:W-:Y:S01]  /*0030*/  ULDC.64 UR4, c[0x0][0x208] ;  /* 0x0000820000047ab9 */ /* 0x000fe20000000a00 */
[----:B------:R-:W3:Y:S06]  /*0040*/  S2R R7, SR_CTAID.X ;  /* 0x0000000000077919 */ /* 0x000eec0000002500 */
[----:B------:R-:W4:Y:S08]  /*0050*/  LDC.64 R8, c[0x0][0x228] ;  /* 0x00008a00ff087b82 */ /* 0x000f300000000a00 */
[----:B------:R-:W5:Y:S01]  /*0060*/  LDC.64 R10, c[0x0][0x230] ;  /* 0x00008c00ff0a7b82 */ /* 0x000f620000000a00 */
[----:B-1----:R-:W-:-:S02]  /*0070*/  SHF.L.U32 R0, R0, 0x1, RZ ;  /* 0x0000000100007819 */ /* 0x002fc400000006ff */
[----:B---3--:R-:W-:Y:S02]  /*0080*/  SHF.R.S32.HI R5, RZ, 0x17, R7 ;  /* 0x00000017ff057819 */ /* 0x008fe40000011407 */
[----:B------:R-:W-:Y:S02]  /*0090*/  LOP3.LUT R0, R0, 0xfe, RZ, 0xc0, !PT ;  /* 0x000000fe00007812 */ /* 0x000fe400078ec0ff */
[----:B------:R-:W-:Y:S02]  /*00a0*/  SGXT R5, R5, 0x1 ;  /* 0x000000010505781a */ /* 0x000fe40000000200 */
[----:B------:R-:W-:Y:S02]  /*00b0*/  LEA R0, R7, R0, 0x8 ;  /* 0x0000000007007211 */ /* 0x000fe400078e40ff */
[----:B------:R-:W1:Y:S02]  /*00c0*/  LDC.64 R6, c[0x0][0x218] ;  /* 0x00008600ff067b82 */ /* 0x000e640000000a00 */
[----:B------:R-:W-:-:S04]  /*00d0*/  LEA.HI R5, R5, R0, RZ, 0x6 ;  /* 0x0000000005057211 */ /* 0x000fc800078f30ff */
[----:B------:R-:W-:-:S04]  /*00e0*/  LOP3.LUT R5, R5, 0xffffffc0, RZ, 0xc0, !PT ;  /* 0xffffffc005057812 */ /* 0x000fc800078ec0ff */
[----:B------:R-:W-:Y:S02]  /*00f0*/  IADD3 R13, R0, -R5, RZ ;  /* 0x80000005000d7210 */ /* 0x000fe40007ffe0ff */
[----:B------:R-:W3:Y:S03]  /*0100*/  LDC.64 R4, c[0x0][0x210] ;  /* 0x00008400ff047b82 */ /* 0x000ee60000000a00 */
[----:B--2---:R-:W-:-:S06]  /*0110*/  IMAD.WIDE R2, R13, 0x4, R2 ;  /* 0x000000040d027825 */ /* 0x004fcc00078e0202 */
[----:B------:R-:W2:Y:S01]  /*0120*/  LDG.E.EL.64 R2, desc[UR4][R2.64] ;  /* 0x0000000402027981 */ /* 0x000ea2000c2e1b00 */
[----:B-1----:R-:W-:-:S06]  /*0130*/  IMAD.WIDE R6, R13, 0x4, R6 ;  /* 0x000000040d067825 */ /* 0x002fcc00078e0206 */
[----:B------:R-:W2:Y:S01]  /*0140*/  LDG.E.EL.64 R6, desc[UR4][R6.64] ;  /* 0x0000000406067981 */ /* 0x000ea2000c2e1b00 */
[----:B---3--:R-:W-:-:S06]  /*0150*/  IMAD.WIDE R4, R0, 0x4, R4 ;  /* 0x0000000400047825 */ /* 0x008fcc00078e0204 */
[----:B------:R-:W3:Y:S01]  /*0160*/  LDG.E.64 R4, desc[UR4][R4.64] ;  /* 0x0000000404047981 */ /* 0x000ee2000c1e1b00 */
[----:B----4-:R-:W-:-:S04]  /*0170*/  IMAD.WIDE R8, R13, 0x4, R8 ;  /* 0x000000040d087825 */ /* 0x010fc800078e0208 */
[----:B-----5:R-:W-:Y:S02]  /*0180*/  IMAD.WIDE R10, R13, 0x4, R10 ;  /* 0x000000040d0a7825 */ /* 0x020fe400078e020a */
[----:B------:R-:W4:Y:S04]  /*0190*/  LDG.E.EL.64 R8, desc[UR4][R8.64] ;  /* 0x0000000408087981 */ /* 0x000f28000c2e1b00 */
[----:B------:R-:W4:Y:S01]  /*01a0*/  LDG.E.EL.64 R10, desc[UR4][R10.64] ;  /* 0x000000040a0a7981 */ /* 0x000f22000c2e1b00 */
[----:B------:R-:W-:Y:S01]  /*01b0*/  HFMA2.MMA R15, -RZ, RZ, 1.625, 0 ;  /* 0x3e800000ff0f7435 */ /* 0x000fe200000001ff */
[----:B--2---:R-:W-:Y:S01]  /*01c0*/  FADD R2, R2, 9.9999997473787516356e-06 ;  /* 0x3727c5ac02027421 */ /* 0x004fe20000000000 */
[----:B------:R-:W-:-:S03]  /*01d0*/  FADD R12, R3, 9.9999997473787516356e-06 ;  /* 0x3727c5ac030c7421 */ /* 0x000fc60000000000 */
[----:B------:R1:W2:Y:S08]  /*01e0*/  MUFU.SQRT R13, R2 ;  /* 0x00000002000d7308 */ /* 0x0002b00000002000 */
[----:B------:R-:W5:Y:S01]  /*01f0*/  MUFU.SQRT R14, R12 ;  /* 0x0000000c000e7308 */ /* 0x000f620000002000 */
[----:B-1----:R-:W1:Y:S01]  /*0200*/  LDC.64 R2, c[0x0][0x238] ;  /* 0x00008e00ff027b82 */ /* 0x002e620000000a00 */
[----:B--2---:R-:W-:-:S02]  /*0210*/  FSETP.GT.AND P0, PT, R13, 8.50705917302346158658e+37, PT ;  /* 0x7e8000000d00780b */ /* 0x004fc40003f04000 */
[----:B------:R-:W-:Y:S02]  /*0220*/  FSETP.GEU.AND P2, PT, R13, 1.175494350822287508e-38, PT ;  /* 0x008000000d00780b */ /* 0x000fe40003f4e000 */
[C---:B-----5:R-:W-:Y:S02]  /*0230*/  FSETP.GT.AND P1, PT, R14.reuse, 8.50705917302346158658e+37, PT ;  /* 0x7e8000000e00780b */ /* 0x060fe40003f24000 */
[----:B------:R-:W-:-:S07]  /*0240*/  FSETP.GEU.AND P3, PT, R14, 1.175494350822287508e-38, PT ;  /* 0x008000000e00780b */ /* 0x000fce0003f6e000 */
[----:B------:R-:W-:-:S04]  /*0250*/  @P0 FMUL R13, R13, 0.25 ;  /* 0x3e8000000d0d0820 */ /* 0x000fc80000400000 */
[----:B------:R-:W-:Y:S01]  /*0260*/  @!P2 FMUL R13, R13, 16777216 ;  /* 0x4b8000000d0da820 */ /* 0x000fe20000400000 */
[----:B------:R-:W-:-:S04]  /*0270*/  @P1 FMUL R14, R14, 0.25 ;  /* 0x3e8000000e0e1820 */ /* 0x000fc80000400000 */
[----:B------:R-:W-:Y:S01]  /*0280*/  @!P3 FMUL R14, R14, 16777216 ;  /* 0x4b8000000e0eb820 */ /* 0x000fe20000400000 */
[----:B------:R-:W2:Y:S01]  /*0290*/  MUFU.RCP R13, R13 ;  /* 0x0000000d000d7308 */ /* 0x000ea20000001000 */
[----:B------:R-:W-:-:S07]  /*02a0*/  FSEL R12, R15, 1, P0 ;  /* 0x3f8000000f0c7808 */ /* 0x000fce0000000000 */
[----:B------:R-:W5:Y:S01]  /*02b0*/  MUFU.RCP R14, R14 ;  /* 0x0000000e000e7308 */ /* 0x000f620000001000 */
[----:B------:R-:W-:Y:S01]  /*02c0*/  FSEL R15, R15, 1, P1 ;  /* 0x3f8000000f0f7808 */ /* 0x000fe20000800000 */
[----:B------:R-:W-:Y:S01]  /*02d0*/  @!P2 FMUL R12, R12, 16777216 ;  /* 0x4b8000000c0ca820 */ /* 0x000fe20000400000 */
[----:B---3--:R-:W-:-:S03]  /*02e0*/  FADD R4, R4, -R6 ;  /* 0x8000000604047221 */ /* 0x008fc60000000000 */
[----:B------:R-:W-:Y:S01]  /*02f0*/  @!P3 FMUL R15, R15, 16777216 ;  /* 0x4b8000000f0fb820 */ /* 0x000fe20000400000 */
[----:B------:R-:W-:Y:S01]  /*0300*/  FADD R5, R5, -R7 ;  /* 0x8000000705057221 */ /* 0x000fe20000000000 */
[----:B--2---:R-:W-:Y:S02]  /*0310*/  FMUL R13, R13, R12 ;  /* 0x0000000c0d0d7220 */ /* 0x004fe40000400000 */
[----:B-----5:R-:W-:Y:S02]  /*0320*/  FMUL R6, R14, R15 ;  /* 0x0000000f0e067220 */ /* 0x020fe40000400000 */
[----:B------:R-:W-:Y:S02]  /*0330*/  FMUL R13, R4, R13 ;  /* 0x0000000d040d7220 */ /* 0x000fe40000400000 */
[----:B------:R-:W-:Y:S01]  /*0340*/  FMUL R6, R5, R6 ;  /* 0x0000000605067220 */ /* 0x000fe20000400000 */
[----:B-1----:R-:W-:-:S04]  /*0350*/  IMAD.WIDE R2, R0, 0x4, R2 ;  /* 0x0000000400027825 */ /* 0x002fc800078e0202 */
[----:B----4-:R-:W-:Y:S01]  /*0360*/  FFMA R8, R8, R13, R10 ;  /* 0x0000000d08087223 */ /* 0x010fe2000000000a */
[----:B------:R-:W-:-:S05]  /*0370*/  FFMA R9, R9, R6, R11 ;  /* 0x0000000609097223 */ /* 0x000fca000000000b */
[----:B------:R-:W-:Y:S01]  /*0380*/  STG.E.64 desc[UR4][R2.64], R8 ;  /* 0x0000000802007986 */ /* 0x000fe2000c101b04 */
[----:B------:R-:W-:Y:S05]  /*0390*/  EXIT ;  /* 0x000000000000794d */ /* 0x000fea0003800000 */
.L_x_0:
[----:B------:R-:W-:-:S00]  /*03a0*/  BRA `(.L_x_0) ;  /* 0xfffffffc00fc7947 */ /* 0x000fc0000383ffff */
[----:B------:R-:W-:-:S00]  /*03b0*/  NOP ;  /* 0x0000000000007918 */ /* 0x000fc00000000000 */
        /* <DEDUP_REMOVED lines=12> */
.L_x_1:


//--------------------- .nv.global.init           --------------------------
	.section	.nv.global.init,"aw",@progbits
.nv.global.init:
	.type		_$_str,@object
	.size		_$_str,(_$_str_$_2 - _$_str)
_$_str:
        /*0000*/ 	.byte	0x5f, 0x5f, 0x43, 0x55, 0x44, 0x41, 0x5f, 0x46, 0x54, 0x5a, 0x00
	.type		_$_str_$_2,@object
	.size		_$_str_$_2,(.L_1 - _$_str_$_2)
_$_str_$_2:
        /*000b*/ 	.byte	0x5f, 0x5f, 0x43, 0x55, 0x44, 0x41, 0x5f, 0x50, 0x52, 0x45, 0x43, 0x5f, 0x53, 0x51, 0x52, 0x54
        /*001b*/ 	.byte	0x00
.L_1:


//--------------------- .nv.constant0.triton_poi_fused__native_batch_norm_legit_no_training_19 --------------------------
	.section	.nv.constant0.triton_poi_fused__native_batch_norm_legit_no_training_19,"a",@progbits
	.sectionflags	@""
	.align	4
.nv.constant0.triton_poi_fused__native_batch_norm_legit_no_training_19:
	.zero		580
